//
// Generated by NVIDIA NVVM Compiler
//
// Compiler Build ID: CL-36424714
// Cuda compilation tools, release 13.0, V13.0.88
// Based on NVVM 20.0.0
//

.version 9.0
.target sm_100
.address_size 64

	// .globl	_Z18matrix_mult_kernelPiS_S_iii
// _ZZ24matrix_mult_kernel_tiledPiS_S_iiiE4ds_m has been demoted
// _ZZ24matrix_mult_kernel_tiledPiS_S_iiiE4ds_n has been demoted

.visible .entry _Z18matrix_mult_kernelPiS_S_iii(
	.param .u64 .ptr .align 1 _Z18matrix_mult_kernelPiS_S_iii_param_0,
	.param .u64 .ptr .align 1 _Z18matrix_mult_kernelPiS_S_iii_param_1,
	.param .u64 .ptr .align 1 _Z18matrix_mult_kernelPiS_S_iii_param_2,
	.param .u32 _Z18matrix_mult_kernelPiS_S_iii_param_3,
	.param .u32 _Z18matrix_mult_kernelPiS_S_iii_param_4,
	.param .u32 _Z18matrix_mult_kernelPiS_S_iii_param_5
)
{
	.reg .pred 	%p<13>;
	.reg .b32 	%r<109>;
	.reg .b64 	%rd<53>;

	ld.param.u64 	%rd7, [_Z18matrix_mult_kernelPiS_S_iii_param_0];
	ld.param.u64 	%rd8, [_Z18matrix_mult_kernelPiS_S_iii_param_1];
	ld.param.u64 	%rd6, [_Z18matrix_mult_kernelPiS_S_iii_param_2];
	ld.param.u32 	%r32, [_Z18matrix_mult_kernelPiS_S_iii_param_3];
	ld.param.u32 	%r30, [_Z18matrix_mult_kernelPiS_S_iii_param_4];
	ld.param.u32 	%r31, [_Z18matrix_mult_kernelPiS_S_iii_param_5];
	cvta.to.global.u64 	%rd1, %rd8;
	cvta.to.global.u64 	%rd2, %rd7;
	mov.u32 	%r34, %ctaid.y;
	mov.u32 	%r35, %ntid.y;
	mov.u32 	%r36, %tid.y;
	mad.lo.s32 	%r37, %r34, %r35, %r36;
	mov.u32 	%r38, %ctaid.x;
	mov.u32 	%r39, %ntid.x;
	mov.u32 	%r40, %tid.x;
	mad.lo.s32 	%r2, %r38, %r39, %r40;
	setp.ge.s32 	%p1, %r2, %r30;
	setp.ge.s32 	%p2, %r37, %r32;
	or.pred  	%p3, %p1, %p2;
	@%p3 bra 	$L__BB0_14;
	setp.lt.s32 	%p4, %r31, 1;
	mov.b32 	%r108, 0;
	@%p4 bra 	$L__BB0_13;
	mul.lo.s32 	%r3, %r31, %r37;
	and.b32  	%r4, %r31, 7;
	setp.lt.u32 	%p5, %r31, 8;
	mov.b32 	%r103, 0;
	mov.u32 	%r108, %r103;
	@%p5 bra 	$L__BB0_5;
	and.b32  	%r103, %r31, 2147483640;
	neg.s32 	%r97, %r103;
	shl.b32 	%r7, %r30, 3;
	mul.wide.u32 	%rd9, %r3, 4;
	add.s64 	%rd10, %rd9, %rd2;
	add.s64 	%rd52, %rd10, 16;
	mov.b32 	%r108, 0;
	mul.wide.s32 	%rd13, %r30, 4;
	mov.u32 	%r96, %r2;
$L__BB0_4:
	.pragma "nounroll";
	ld.global.u32 	%r45, [%rd52+-16];
	mul.wide.s32 	%rd11, %r96, 4;
	add.s64 	%rd12, %rd1, %rd11;
	ld.global.u32 	%r46, [%rd12];
	mad.lo.s32 	%r47, %r46, %r45, %r108;
	ld.global.u32 	%r48, [%rd52+-12];
	add.s64 	%rd14, %rd12, %rd13;
	ld.global.u32 	%r49, [%rd14];
	mad.lo.s32 	%r50, %r49, %r48, %r47;
	ld.global.u32 	%r51, [%rd52+-8];
	add.s64 	%rd15, %rd14, %rd13;
	ld.global.u32 	%r52, [%rd15];
	mad.lo.s32 	%r53, %r52, %r51, %r50;
	ld.global.u32 	%r54, [%rd52+-4];
	add.s64 	%rd16, %rd15, %rd13;
	ld.global.u32 	%r55, [%rd16];
	mad.lo.s32 	%r56, %r55, %r54, %r53;
	ld.global.u32 	%r57, [%rd52];
	add.s64 	%rd17, %rd16, %rd13;
	ld.global.u32 	%r58, [%rd17];
	mad.lo.s32 	%r59, %r58, %r57, %r56;
	ld.global.u32 	%r60, [%rd52+4];
	add.s64 	%rd18, %rd17, %rd13;
	ld.global.u32 	%r61, [%rd18];
	mad.lo.s32 	%r62, %r61, %r60, %r59;
	ld.global.u32 	%r63, [%rd52+8];
	add.s64 	%rd19, %rd18, %rd13;
	ld.global.u32 	%r64, [%rd19];
	mad.lo.s32 	%r65, %r64, %r63, %r62;
	ld.global.u32 	%r66, [%rd52+12];
	add.s64 	%rd20, %rd19, %rd13;
	ld.global.u32 	%r67, [%rd20];
	mad.lo.s32 	%r108, %r67, %r66, %r65;
	add.s32 	%r97, %r97, 8;
	add.s32 	%r96, %r96, %r7;
	add.s64 	%rd52, %rd52, 32;
	setp.ne.s32 	%p6, %r97, 0;
	@%p6 bra 	$L__BB0_4;
$L__BB0_5:
	setp.eq.s32 	%p7, %r4, 0;
	@%p7 bra 	$L__BB0_13;
	and.b32  	%r17, %r31, 3;
	setp.lt.u32 	%p8, %r4, 4;
	@%p8 bra 	$L__BB0_8;
	add.s32 	%r69, %r103, %r3;
	mul.wide.u32 	%rd21, %r69, 4;
	add.s64 	%rd22, %rd2, %rd21;
	ld.global.u32 	%r70, [%rd22];
	mad.lo.s32 	%r71, %r103, %r30, %r2;
	mul.wide.s32 	%rd23, %r71, 4;
	add.s64 	%rd24, %rd1, %rd23;
	ld.global.u32 	%r72, [%rd24];
	mad.lo.s32 	%r73, %r72, %r70, %r108;
	cvt.u64.u32 	%rd25, %r3;
	cvt.u64.u32 	%rd26, %r103;
	add.s64 	%rd27, %rd26, %rd25;
	shl.b64 	%rd28, %rd27, 2;
	add.s64 	%rd29, %rd2, %rd28;
	ld.global.u32 	%r74, [%rd29+4];
	mul.wide.s32 	%rd30, %r30, 4;
	add.s64 	%rd31, %rd24, %rd30;
	ld.global.u32 	%r75, [%rd31];
	mad.lo.s32 	%r76, %r75, %r74, %r73;
	ld.global.u32 	%r77, [%rd29+8];
	add.s64 	%rd32, %rd31, %rd30;
	ld.global.u32 	%r78, [%rd32];
	mad.lo.s32 	%r79, %r78, %r77, %r76;
	ld.global.u32 	%r80, [%rd29+12];
	add.s64 	%rd33, %rd32, %rd30;
	ld.global.u32 	%r81, [%rd33];
	mad.lo.s32 	%r108, %r81, %r80, %r79;
	add.s32 	%r103, %r103, 4;
$L__BB0_8:
	setp.eq.s32 	%p9, %r17, 0;
	@%p9 bra 	$L__BB0_13;
	setp.eq.s32 	%p10, %r17, 1;
	@%p10 bra 	$L__BB0_11;
	add.s32 	%r83, %r103, %r3;
	mul.wide.u32 	%rd34, %r83, 4;
	add.s64 	%rd35, %rd2, %rd34;
	ld.global.u32 	%r84, [%rd35];
	mad.lo.s32 	%r85, %r103, %r30, %r2;
	mul.wide.s32 	%rd36, %r85, 4;
	add.s64 	%rd37, %rd1, %rd36;
	ld.global.u32 	%r86, [%rd37];
	mad.lo.s32 	%r87, %r86, %r84, %r108;
	cvt.u64.u32 	%rd38, %r3;
	cvt.u64.u32 	%rd39, %r103;
	add.s64 	%rd40, %rd39, %rd38;
	shl.b64 	%rd41, %rd40, 2;
	add.s64 	%rd42, %rd2, %rd41;
	ld.global.u32 	%r88, [%rd42+4];
	mul.wide.s32 	%rd43, %r30, 4;
	add.s64 	%rd44, %rd37, %rd43;
	ld.global.u32 	%r89, [%rd44];
	mad.lo.s32 	%r108, %r89, %r88, %r87;
	add.s32 	%r103, %r103, 2;
$L__BB0_11:
	and.b32  	%r90, %r31, 1;
	setp.eq.b32 	%p11, %r90, 1;
	not.pred 	%p12, %p11;
	@%p12 bra 	$L__BB0_13;
	add.s32 	%r91, %r103, %r3;
	mul.wide.u32 	%rd45, %r91, 4;
	add.s64 	%rd46, %rd2, %rd45;
	ld.global.u32 	%r92, [%rd46];
	mad.lo.s32 	%r93, %r103, %r30, %r2;
	mul.wide.s32 	%rd47, %r93, 4;
	add.s64 	%rd48, %rd1, %rd47;
	ld.global.u32 	%r94, [%rd48];
	mad.lo.s32 	%r108, %r94, %r92, %r108;
$L__BB0_13:
	mad.lo.s32 	%r95, %r30, %r37, %r2;
	cvta.to.global.u64 	%rd49, %rd6;
	mul.wide.s32 	%rd50, %r95, 4;
	add.s64 	%rd51, %rd49, %rd50;
	st.global.u32 	[%rd51], %r108;
$L__BB0_14:
	ret;

}
	// .globl	_Z24matrix_mult_kernel_tiledPiS_S_iii
.visible .entry _Z24matrix_mult_kernel_tiledPiS_S_iii(
	.param .u64 .ptr .align 1 _Z24matrix_mult_kernel_tiledPiS_S_iii_param_0,
	.param .u64 .ptr .align 1 _Z24matrix_mult_kernel_tiledPiS_S_iii_param_1,
	.param .u64 .ptr .align 1 _Z24matrix_mult_kernel_tiledPiS_S_iii_param_2,
	.param .u32 _Z24matrix_mult_kernel_tiledPiS_S_iii_param_3,
	.param .u32 _Z24matrix_mult_kernel_tiledPiS_S_iii_param_4,
	.param .u32 _Z24matrix_mult_kernel_tiledPiS_S_iii_param_5
)
{
	.reg .pred 	%p<12>;
	.reg .b32 	%r<95>;
	.reg .b32 	%f<5>;
	.reg .b64 	%rd<13>;
	// demoted variable
	.shared .align 4 .b8 _ZZ24matrix_mult_kernel_tiledPiS_S_iiiE4ds_m[1024];
	// demoted variable
	.shared .align 4 .b8 _ZZ24matrix_mult_kernel_tiledPiS_S_iiiE4ds_n[1024];
	ld.param.u64 	%rd3, [_Z24matrix_mult_kernel_tiledPiS_S_iii_param_0];
	ld.param.u64 	%rd4, [_Z24matrix_mult_kernel_tiledPiS_S_iii_param_1];
	ld.param.u64 	%rd5, [_Z24matrix_mult_kernel_tiledPiS_S_iii_param_2];
	ld.param.u32 	%r22, [_Z24matrix_mult_kernel_tiledPiS_S_iii_param_3];
	ld.param.u32 	%r23, [_Z24matrix_mult_kernel_tiledPiS_S_iii_param_4];
	ld.param.u32 	%r24, [_Z24matrix_mult_kernel_tiledPiS_S_iii_param_5];
	mov.u32 	%r1, %tid.x;
	mov.u32 	%r2, %tid.y;
	mov.u32 	%r26, %ctaid.x;
	mov.u32 	%r27, %ctaid.y;
	shl.b32 	%r28, %r27, 4;
	add.s32 	%r3, %r28, %r2;
	shl.b32 	%r29, %r26, 4;
	add.s32 	%r4, %r29, %r1;
	cvt.rn.f32.s32 	%f2, %r24;
	mul.f32 	%f3, %f2, 0f3D800000;
	cvt.rpi.f32.f32 	%f1, %f3;
	setp.leu.f32 	%p1, %f1, 0f00000000;
	mov.b32 	%r94, 0;
	@%p1 bra 	$L__BB1_7;
	shl.b32 	%r31, %r2, 6;
	mov.u32 	%r32, _ZZ24matrix_mult_kernel_tiledPiS_S_iiiE4ds_m;
	add.s32 	%r5, %r32, %r31;
	shl.b32 	%r33, %r1, 2;
	add.s32 	%r6, %r5, %r33;
	mul.lo.s32 	%r7, %r24, %r3;
	mov.u32 	%r34, _ZZ24matrix_mult_kernel_tiledPiS_S_iiiE4ds_n;
	add.s32 	%r9, %r34, %r33;
	add.s32 	%r8, %r9, %r31;
	cvta.to.global.u64 	%rd1, %rd3;
	cvta.to.global.u64 	%rd2, %rd4;
	mov.b32 	%r90, 0;
	mov.u32 	%r94, %r90;
$L__BB1_2:
	setp.ge.s32 	%p2, %r3, %r22;
	shl.b32 	%r12, %r90, 4;
	add.s32 	%r36, %r12, %r1;
	setp.ge.s32 	%p3, %r36, %r24;
	mov.b32 	%r92, 0;
	or.pred  	%p4, %p2, %p3;
	@%p4 bra 	$L__BB1_4;
	add.s32 	%r37, %r36, %r7;
	mul.wide.s32 	%rd6, %r37, 4;
	add.s64 	%rd7, %rd1, %rd6;
	ld.global.u32 	%r92, [%rd7];
$L__BB1_4:
	setp.ge.s32 	%p5, %r4, %r23;
	st.shared.u32 	[%r6], %r92;
	add.s32 	%r16, %r12, %r2;
	setp.ge.s32 	%p6, %r16, %r24;
	mov.b32 	%r93, 0;
	or.pred  	%p7, %p5, %p6;
	@%p7 bra 	$L__BB1_6;
	mad.lo.s32 	%r40, %r16, %r23, %r4;
	mul.wide.s32 	%rd8, %r40, 4;
	add.s64 	%rd9, %rd2, %rd8;
	ld.global.u32 	%r93, [%rd9];
$L__BB1_6:
	st.shared.u32 	[%r8], %r93;
	bar.sync 	0;
	ld.shared.u32 	%r41, [%r5];
	ld.shared.u32 	%r42, [%r9];
	mad.lo.s32 	%r43, %r42, %r41, %r94;
	ld.shared.u32 	%r44, [%r5+4];
	ld.shared.u32 	%r45, [%r9+64];
	mad.lo.s32 	%r46, %r45, %r44, %r43;
	ld.shared.u32 	%r47, [%r5+8];
	ld.shared.u32 	%r48, [%r9+128];
	mad.lo.s32 	%r49, %r48, %r47, %r46;
	ld.shared.u32 	%r50, [%r5+12];
	ld.shared.u32 	%r51, [%r9+192];
	mad.lo.s32 	%r52, %r51, %r50, %r49;
	ld.shared.u32 	%r53, [%r5+16];
	ld.shared.u32 	%r54, [%r9+256];
	mad.lo.s32 	%r55, %r54, %r53, %r52;
	ld.shared.u32 	%r56, [%r5+20];
	ld.shared.u32 	%r57, [%r9+320];
	mad.lo.s32 	%r58, %r57, %r56, %r55;
	ld.shared.u32 	%r59, [%r5+24];
	ld.shared.u32 	%r60, [%r9+384];
	mad.lo.s32 	%r61, %r60, %r59, %r58;
	ld.shared.u32 	%r62, [%r5+28];
	ld.shared.u32 	%r63, [%r9+448];
	mad.lo.s32 	%r64, %r63, %r62, %r61;
	ld.shared.u32 	%r65, [%r5+32];
	ld.shared.u32 	%r66, [%r9+512];
	mad.lo.s32 	%r67, %r66, %r65, %r64;
	ld.shared.u32 	%r68, [%r5+36];
	ld.shared.u32 	%r69, [%r9+576];
	mad.lo.s32 	%r70, %r69, %r68, %r67;
	ld.shared.u32 	%r71, [%r5+40];
	ld.shared.u32 	%r72, [%r9+640];
	mad.lo.s32 	%r73, %r72, %r71, %r70;
	ld.shared.u32 	%r74, [%r5+44];
	ld.shared.u32 	%r75, [%r9+704];
	mad.lo.s32 	%r76, %r75, %r74, %r73;
	ld.shared.u32 	%r77, [%r5+48];
	ld.shared.u32 	%r78, [%r9+768];
	mad.lo.s32 	%r79, %r78, %r77, %r76;
	ld.shared.u32 	%r80, [%r5+52];
	ld.shared.u32 	%r81, [%r9+832];
	mad.lo.s32 	%r82, %r81, %r80, %r79;
	ld.shared.u32 	%r83, [%r5+56];
	ld.shared.u32 	%r84, [%r9+896];
	mad.lo.s32 	%r85, %r84, %r83, %r82;
	ld.shared.u32 	%r86, [%r5+60];
	ld.shared.u32 	%r87, [%r9+960];
	mad.lo.s32 	%r94, %r87, %r86, %r85;
	bar.sync 	0;
	add.s32 	%r90, %r90, 1;
	cvt.rn.f32.u32 	%f4, %r90;
	setp.gt.f32 	%p8, %f1, %f4;
	@%p8 bra 	$L__BB1_2;
$L__BB1_7:
	setp.ge.s32 	%p9, %r3, %r22;
	setp.ge.s32 	%p10, %r4, %r23;
	or.pred  	%p11, %p9, %p10;
	@%p11 bra 	$L__BB1_9;
	mad.lo.s32 	%r89, %r23, %r3, %r4;
	cvta.to.global.u64 	%rd10, %rd5;
	mul.wide.u32 	%rd11, %r89, 4;
	add.s64 	%rd12, %rd10, %rd11;
	st.global.u32 	[%rd12], %r94;
$L__BB1_9:
	ret;

}


// ===== COMPILED SASS (sm_100) =====

	.target	sm_100

	.elftype	@"ET_EXEC"


//--------------------- .note.nv.tkinfo           --------------------------
	.section	.note.nv.tkinfo,"",@"SHT_NOTE"
	.sectionflags	@"SHF_NOTE_NV_TKINFO"
	.tkinfo
        /*0018*/ 	.word	0x00000002
        /*0030*/ 	.string	""
        /*0030*/ 	.string	"ptxas"
        /*0030*/ 	.string	"Cuda compilation tools, release 13.0, V13.0.88"
        /*0030*/ 	.string	"Build cuda_13.0.r13.0/compiler.36424714_0"
        /*0030*/ 	.string	"-arch sm_100 -m 64 "



//--------------------- .note.nv.cuinfo           --------------------------
	.section	.note.nv.cuinfo,"",@"SHT_NOTE"
	.sectionflags	@"SHF_NOTE_NV_CUINFO"
        /*0018*/ 	.short	0x0002
        /*001a*/ 	.short	0x0064
        /*001c*/ 	.short	0x0082
	.zero		2


//--------------------- .nv.info                  --------------------------
	.section	.nv.info,"",@"SHT_CUDA_INFO"
	.align	4


	//----- nvinfo : EIATTR_REGCOUNT
	.align		4
        /*0000*/ 	.byte	0x04, 0x2f
        /*0002*/ 	.short	(.L_1 - .L_0)
	.align		4
.L_0:
        /*0004*/ 	.word	index@(_Z18matrix_mult_kernelPiS_S_iii)
        /*0008*/ 	.word	0x00000020


	//----- nvinfo : EIATTR_FRAME_SIZE
	.align		4
.L_1:
        /*000c*/ 	.byte	0x04, 0x11
        /*000e*/ 	.short	(.L_3 - .L_2)
	.align		4
.L_2:
        /*0010*/ 	.word	index@(_Z18matrix_mult_kernelPiS_S_iii)
        /*0014*/ 	.word	0x00000000


	//----- nvinfo : EIATTR_REGCOUNT
	.align		4
.L_3:
        /*0018*/ 	.byte	0x04, 0x2f
        /*001a*/ 	.short	(.L_5 - .L_4)
	.align		4
.L_4:
        /*001c*/ 	.word	index@(_Z24matrix_mult_kernel_tiledPiS_S_iii)
        /*0020*/ 	.word	0x00000020


	//----- nvinfo : EIATTR_FRAME_SIZE
	.align		4
.L_5:
        /*0024*/ 	.byte	0x04, 0x11
        /*0026*/ 	.short	(.L_7 - .L_6)
	.align		4
.L_6:
        /*0028*/ 	.word	index@(_Z24matrix_mult_kernel_tiledPiS_S_iii)
        /*002c*/ 	.word	0x00000000


	//----- nvinfo : EIATTR_MIN_STACK_SIZE
	.align		4
.L_7:
        /*0030*/ 	.byte	0x04, 0x12
        /*0032*/ 	.short	(.L_9 - .L_8)
	.align		4
.L_8:
        /*0034*/ 	.word	index@(_Z24matrix_mult_kernel_tiledPiS_S_iii)
        /*0038*/ 	.word	0x00000000


	//----- nvinfo : EIATTR_MIN_STACK_SIZE
	.align		4
.L_9:
        /*003c*/ 	.byte	0x04, 0x12
        /*003e*/ 	.short	(.L_11 - .L_10)
	.align		4
.L_10:
        /*0040*/ 	.word	index@(_Z18matrix_mult_kernelPiS_S_iii)
        /*0044*/ 	.word	0x00000000
.L_11:


//--------------------- .nv.compat                --------------------------
	.section	.nv.compat,"",@"SHT_CUDA_COMPAT_INFO"
	.align	4
        /*0000*/ 	.byte	0x02, 0x09, 0x00, 0x00, 0x02, 0x02, 0x01, 0x00, 0x02, 0x05, 0x05, 0x00, 0x03, 0x07, 0x01, 0x01
        /*0010*/ 	.byte	0x02, 0x03, 0x00, 0x00, 0x02, 0x06, 0x01, 0x00, 0x04, 0x0b, 0x08, 0x00, 0x09, 0x00, 0x00, 0x00
        /*0020*/ 	.byte	0x00, 0x00, 0x00, 0x00


//--------------------- .nv.info._Z24matrix_mult_kernel_tiledPiS_S_iii --------------------------
	.section	.nv.info._Z24matrix_mult_kernel_tiledPiS_S_iii,"",@"SHT_CUDA_INFO"
	.sectionflags	@""
	.align	4


	//----- nvinfo : EIATTR_CUDA_API_VERSION
	.align		4
        /*0000*/ 	.byte	0x04, 0x37
        /*0002*/ 	.short	(.L_13 - .L_12)
.L_12:
        /*0004*/ 	.word	0x00000082


	//----- nvinfo : EIATTR_KPARAM_INFO
	.align		4
.L_13:
        /*0008*/ 	.byte	0x04, 0x17
        /*000a*/ 	.short	(.L_15 - .L_14)
.L_14:
        /*000c*/ 	.word	0x00000000
        /*0010*/ 	.short	0x0005
        /*0012*/ 	.short	0x0020
        /*0014*/ 	.byte	0x00, 0xf0, 0x11, 0x00


	//----- nvinfo : EIATTR_KPARAM_INFO
	.align		4
.L_15:
        /*0018*/ 	.byte	0x04, 0x17
        /*001a*/ 	.short	(.L_17 - .L_16)
.L_16:
        /*001c*/ 	.word	0x00000000
        /*0020*/ 	.short	0x0004
        /*0022*/ 	.short	0x001c
        /*0024*/ 	.byte	0x00, 0xf0, 0x11, 0x00


	//----- nvinfo : EIATTR_KPARAM_INFO
	.align		4
.L_17:
        /*0028*/ 	.byte	0x04, 0x17
        /*002a*/ 	.short	(.L_19 - .L_18)
.L_18:
        /*002c*/ 	.word	0x00000000
        /*0030*/ 	.short	0x0003
        /*0032*/ 	.short	0x0018
        /*0034*/ 	.byte	0x00, 0xf0, 0x11, 0x00


	//----- nvinfo : EIATTR_KPARAM_INFO
	.align		4
.L_19:
        /*0038*/ 	.byte	0x04, 0x17
        /*003a*/ 	.short	(.L_21 - .L_20)
.L_20:
        /*003c*/ 	.word	0x00000000
        /*0040*/ 	.short	0x0002
        /*0042*/ 	.short	0x0010
        /*0044*/ 	.byte	0x00, 0xf5, 0x21, 0x00


	//----- nvinfo : EIATTR_KPARAM_INFO
	.align		4
.L_21:
        /*0048*/ 	.byte	0x04, 0x17
        /*004a*/ 	.short	(.L_23 - .L_22)
.L_22:
        /*004c*/ 	.word	0x00000000
        /*0050*/ 	.short	0x0001
        /*0052*/ 	.short	0x0008
        /*0054*/ 	.byte	0x00, 0xf5, 0x21, 0x00


	//----- nvinfo : EIATTR_KPARAM_INFO
	.align		4
.L_23:
        /*0058*/ 	.byte	0x04, 0x17
        /*005a*/ 	.short	(.L_25 - .L_24)
.L_24:
        /*005c*/ 	.word	0x00000000
        /*0060*/ 	.short	0x0000
        /*0062*/ 	.short	0x0000
        /*0064*/ 	.byte	0x00, 0xf5, 0x21, 0x00


	//----- nvinfo : EIATTR_SPARSE_MMA_MASK
	.align		4
.L_25:
        /*0068*/ 	.byte	0x03, 0x50
        /*006a*/ 	.short	0x0000


	//----- nvinfo : EIATTR_MAXREG_COUNT
	.align		4
        /*006c*/ 	.byte	0x03, 0x1b
        /*006e*/ 	.short	0x00ff


	//----- nvinfo : EIATTR_NUM_BARRIERS
	.align		4
        /*0070*/ 	.byte	0x02, 0x4c
        /*0072*/ 	.byte	0x01
	.zero		1


	//----- nvinfo : EIATTR_MERCURY_ISA_VERSION
	.align		4
        /*0074*/ 	.byte	0x03, 0x5f
        /*0076*/ 	.short	0x0101


	//----- nvinfo : EIATTR_VRC_CTA_INIT_COUNT
	.align		4
        /*0078*/ 	.byte	0x02, 0x4a
	.zero		1
	.zero		1


	//----- nvinfo : EIATTR_EXIT_INSTR_OFFSETS
	.align		4
        /*007c*/ 	.byte	0x04, 0x1c
        /*007e*/ 	.short	(.L_27 - .L_26)


	//   ....[0]....
.L_26:
        /*0080*/ 	.word	0x000005c0


	//   ....[1]....
        /*0084*/ 	.word	0x00000610


	//----- nvinfo : EIATTR_CBANK_PARAM_SIZE
	.align		4
.L_27:
        /*0088*/ 	.byte	0x03, 0x19
        /*008a*/ 	.short	0x0024


	//----- nvinfo : EIATTR_PARAM_CBANK
	.align		4
        /*008c*/ 	.byte	0x04, 0x0a
        /*008e*/ 	.short	(.L_29 - .L_28)
	.align		4
.L_28:
        /*0090*/ 	.word	index@(.nv.constant0._Z24matrix_mult_kernel_tiledPiS_S_iii)
        /*0094*/ 	.short	0x0380
        /*0096*/ 	.short	0x0024


	//----- nvinfo : EIATTR_SW_WAR
	.align		4
.L_29:
        /*0098*/ 	.byte	0x04, 0x36
        /*009a*/ 	.short	(.L_31 - .L_30)
.L_30:
        /*009c*/ 	.word	0x00000008
.L_31:


//--------------------- .nv.info._Z18matrix_mult_kernelPiS_S_iii --------------------------
	.section	.nv.info._Z18matrix_mult_kernelPiS_S_iii,"",@"SHT_CUDA_INFO"
	.sectionflags	@""
	.align	4


	//----- nvinfo : EIATTR_CUDA_API_VERSION
	.align		4
        /*0000*/ 	.byte	0x04, 0x37
        /*0002*/ 	.short	(.L_33 - .L_32)
.L_32:
        /*0004*/ 	.word	0x00000082


	//----- nvinfo : EIATTR_KPARAM_INFO
	.align		4
.L_33:
        /*0008*/ 	.byte	0x04, 0x17
        /*000a*/ 	.short	(.L_35 - .L_34)
.L_34:
        /*000c*/ 	.word	0x00000000
        /*0010*/ 	.short	0x0005
        /*0012*/ 	.short	0x0020
        /*0014*/ 	.byte	0x00, 0xf0, 0x11, 0x00


	//----- nvinfo : EIATTR_KPARAM_INFO
	.align		4
.L_35:
        /*0018*/ 	.byte	0x04, 0x17
        /*001a*/ 	.short	(.L_37 - .L_36)
.L_36:
        /*001c*/ 	.word	0x00000000
        /*0020*/ 	.short	0x0004
        /*0022*/ 	.short	0x001c
        /*0024*/ 	.byte	0x00, 0xf0, 0x11, 0x00


	//----- nvinfo : EIATTR_KPARAM_INFO
	.align		4
.L_37:
        /*0028*/ 	.byte	0x04, 0x17
        /*002a*/ 	.short	(.L_39 - .L_38)
.L_38:
        /*002c*/ 	.word	0x00000000
        /*0030*/ 	.short	0x0003
        /*0032*/ 	.short	0x0018
        /*0034*/ 	.byte	0x00, 0xf0, 0x11, 0x00


	//----- nvinfo : EIATTR_KPARAM_INFO
	.align		4
.L_39:
        /*0038*/ 	.byte	0x04, 0x17
        /*003a*/ 	.short	(.L_41 - .L_40)
.L_40:
        /*003c*/ 	.word	0x00000000
        /*0040*/ 	.short	0x0002
        /*0042*/ 	.short	0x0010
        /*0044*/ 	.byte	0x00, 0xf5, 0x21, 0x00


	//----- nvinfo : EIATTR_KPARAM_INFO
	.align		4
.L_41:
        /*0048*/ 	.byte	0x04, 0x17
        /*004a*/ 	.short	(.L_43 - .L_42)
.L_42:
        /*004c*/ 	.word	0x00000000
        /*0050*/ 	.short	0x0001
        /*0052*/ 	.short	0x0008
        /*0054*/ 	.byte	0x00, 0xf5, 0x21, 0x00


	//----- nvinfo : EIATTR_KPARAM_INFO
	.align		4
.L_43:
        /*0058*/ 	.byte	0x04, 0x17
        /*005a*/ 	.short	(.L_45 - .L_44)
.L_44:
        /*005c*/ 	.word	0x00000000
        /*0060*/ 	.short	0x0000
        /*0062*/ 	.short	0x0000
        /*0064*/ 	.byte	0x00, 0xf5, 0x21, 0x00


	//----- nvinfo : EIATTR_SPARSE_MMA_MASK
	.align		4
.L_45:
        /*0068*/ 	.byte	0x03, 0x50
        /*006a*/ 	.short	0x0000


	//----- nvinfo : EIATTR_MAXREG_COUNT
	.align		4
        /*006c*/ 	.byte	0x03, 0x1b
        /*006e*/ 	.short	0x00ff


	//----- nvinfo : EIATTR_MERCURY_ISA_VERSION
	.align		4
        /*0070*/ 	.byte	0x03, 0x5f
        /*0072*/ 	.short	0x0101


	//----- nvinfo : EIATTR_VRC_CTA_INIT_COUNT
	.align		4
        /*0074*/ 	.byte	0x02, 0x4a
	.zero		1
	.zero		1


	//----- nvinfo : EIATTR_EXIT_INSTR_OFFSETS
	.align		4
        /*0078*/ 	.byte	0x04, 0x1c
        /*007a*/ 	.short	(.L_47 - .L_46)


	//   ....[0]....
.L_46:
        /*007c*/ 	.word	0x000000c0


	//   ....[1]....
        /*0080*/ 	.word	0x000008d0


	//----- nvinfo : EIATTR_CBANK_PARAM_SIZE
	.align		4
.L_47:
        /*0084*/ 	.byte	0x03, 0x19
        /*0086*/ 	.short	0x0024


	//----- nvinfo : EIATTR_PARAM_CBANK
	.align		4
        /*0088*/ 	.byte	0x04, 0x0a
        /*008a*/ 	.short	(.L_49 - .L_48)
	.align		4
.L_48:
        /*008c*/ 	.word	index@(.nv.constant0._Z18matrix_mult_kernelPiS_S_iii)
        /*0090*/ 	.short	0x0380
        /*0092*/ 	.short	0x0024


	//----- nvinfo : EIATTR_SW_WAR
	.align		4
.L_49:
        /*0094*/ 	.byte	0x04, 0x36
        /*0096*/ 	.short	(.L_51 - .L_50)
.L_50:
        /*0098*/ 	.word	0x00000008
.L_51:


//--------------------- .nv.callgraph             --------------------------
	.section	.nv.callgraph,"",@"SHT_CUDA_CALLGRAPH"
	.align	4
	.sectionentsize	8
	.align		4
        /*0000*/ 	.word	0x00000000
	.align		4
        /*0004*/ 	.word	0xffffffff
	.align		4
        /*0008*/ 	.word	0x00000000
	.align		4
        /*000c*/ 	.word	0xfffffffe
	.align		4
        /*0010*/ 	.word	0x00000000
	.align		4
        /*0014*/ 	.word	0xfffffffd
	.align		4
        /*0018*/ 	.word	0x00000000
	.align		4
        /*001c*/ 	.word	0xfffffffc


//--------------------- .text._Z24matrix_mult_kernel_tiledPiS_S_iii --------------------------
	.section	.text._Z24matrix_mult_kernel_tiledPiS_S_iii,"ax",@progbits
	.align	128
        .global         _Z24matrix_mult_kernel_tiledPiS_S_iii
        .type           _Z24matrix_mult_kernel_tiledPiS_S_iii,@function
        .size           _Z24matrix_mult_kernel_tiledPiS_S_iii,(.L_x_8 - _Z24matrix_mult_kernel_tiledPiS_S_iii)
        .other          _Z24matrix_mult_kernel_tiledPiS_S_iii,@"STO_CUDA_ENTRY STV_DEFAULT"
_Z24matrix_mult_kernel_tiledPiS_S_iii:
.text._Z24matrix_mult_kernel_tiledPiS_S_iii:
[----:B------:R-:W-:Y:S01]  /*0000*/  LDC R1, c[0x0][0x37c] ;  /* 0x0000df00ff017b82 */ /* 0x000fe20000000800 */
[----:B------:R-:W0:Y:S01]  /*0010*/  LDCU UR4, c[0x0][0x3a0] ;  /* 0x00007400ff0477ac */ /* 0x000e220008000800 */
[----:B------:R-:W1:Y:S01]  /*0020*/  S2R R0, SR_TID.Y ;  /* 0x0000000000007919 */ /* 0x000e620000002200 */
[----:B------:R-:W-:Y:S01]  /*0030*/  HFMA2 R5, -RZ, RZ, 0, 0 ;  /* 0x00000000ff057431 */ /* 0x000fe200000001ff */
[----:B------:R-:W2:Y:S01]  /*0040*/  LDCU.64 UR8, c[0x0][0x358] ;  /* 0x00006b00ff0877ac */ /* 0x000ea20008000a00 */
[----:B------:R-:W1:Y:S01]  /*0050*/  S2R R17, SR_CTAID.Y ;  /* 0x0000000000117919 */ /* 0x000e620000002600 */
[----:B------:R-:W3:Y:S01]  /*0060*/  S2R R2, SR_TID.X ;  /* 0x0000000000027919 */ /* 0x000ee20000002100 */
[----:B------:R-:W3:Y:S01]  /*0070*/  S2R R7, SR_CTAID.X ;  /* 0x0000000000077919 */ /* 0x000ee20000002500 */
[----:B0-----:R-:W-:-:S05]  /*0080*/  I2FP.F32.S32 R3, UR4 ;  /* 0x0000000400037c45 */ /* 0x001fca0008201400 */
[----:B------:R-:W-:-:S06]  /*0090*/  FMUL R3, R3, 0.0625 ;  /* 0x3d80000003037820 */ /* 0x000fcc0000400000 */
[----:B------:R-:W0:Y:S01]  /*00a0*/  FRND.CEIL R3, R3 ;  /* 0x0000000300037307 */ /* 0x000e220000209000 */
[----:B-1----:R-:W-:Y:S02]  /*00b0*/  LEA R17, R17, R0, 0x4 ;  /* 0x0000000011117211 */ /* 0x002fe400078e20ff */
[----:B0-----:R-:W-:Y:S02]  /*00c0*/  FSETP.GT.AND P0, PT, R3, RZ, PT ;  /* 0x000000ff0300720b */ /* 0x001fe40003f04000 */
[----:B---3--:R-:W-:-:S11]  /*00d0*/  LEA R18, R7, R2, 0x4 ;  /* 0x0000000207127211 */ /* 0x008fd600078e20ff */
[----:B--2---:R-:W-:Y:S05]  /*00e0*/  @!P0 BRA `(.L_x_0) ;  /* 0x0000000400288947 */ /* 0x004fea0003800000 */
[----:B------:R-:W0:Y:S01]  /*00f0*/  S2UR UR6, SR_CgaCtaId ;  /* 0x00000000000679c3 */ /* 0x000e220000008800 */
[----:B------:R-:W-:Y:S01]  /*0100*/  UMOV UR4, 0x400 ;  /* 0x0000040000047882 */ /* 0x000fe20000000000 */
[----:B------:R-:W-:Y:S01]  /*0110*/  MOV R23, RZ ;  /* 0x000000ff00177202 */ /* 0x000fe20000000f00 */
[----:B------:R-:W-:Y:S01]  /*0120*/  UIADD3 UR5, UPT, UPT, UR4, 0x400, URZ ;  /* 0x0000040004057890 */ /* 0x000fe2000fffe0ff */
[----:B------:R-:W-:Y:S01]  /*0130*/  MOV R5, RZ ;  /* 0x000000ff00057202 */ /* 0x000fe20000000f00 */
[----:B------:R-:W1:Y:S01]  /*0140*/  LDCU UR11, c[0x0][0x3a0] ;  /* 0x00007400ff0b77ac */ /* 0x000e620008000800 */
[----:B------:R-:W2:Y:S01]  /*0150*/  LDCU UR7, c[0x0][0x398] ;  /* 0x00007300ff0777ac */ /* 0x000ea20008000800 */
[----:B------:R-:W3:Y:S01]  /*0160*/  LDCU UR10, c[0x0][0x39c] ;  /* 0x00007380ff0a77ac */ /* 0x000ee20008000800 */
[----:B0-----:R-:W-:Y:S02]  /*0170*/  ULEA UR4, UR6, UR4, 0x18 ;  /* 0x0000000406047291 */ /* 0x001fe4000f8ec0ff */
[----:B------:R-:W-:-:S04]  /*0180*/  ULEA UR5, UR6, UR5, 0x18 ;  /* 0x0000000506057291 */ /* 0x000fc8000f8ec0ff */
[----:B------:R-:W-:Y:S02]  /*0190*/  LEA R19, R0, UR4, 0x6 ;  /* 0x0000000400137c11 */ /* 0x000fe4000f8e30ff */
[C---:B------:R-:W-:Y:S02]  /*01a0*/  LEA R21, R2.reuse, UR5, 0x2 ;  /* 0x0000000502157c11 */ /* 0x040fe4000f8e10ff */
[----:B------:R-:W-:Y:S02]  /*01b0*/  LEA R20, R2, R19, 0x2 ;  /* 0x0000001302147211 */ /* 0x000fe400078e10ff */
[----:B-123--:R-:W-:-:S07]  /*01c0*/  LEA R16, R0, R21, 0x6 ;  /* 0x0000001500107211 */ /* 0x00efce00078e30ff */
.L_x_1:
[C---:B------:R-:W-:Y:S02]  /*01d0*/  LEA R4, R23.reuse, R2, 0x4 ;  /* 0x0000000217047211 */ /* 0x040fe400078e20ff */
[----:B------:R-:W-:Y:S02]  /*01e0*/  LEA R25, R23, R0, 0x4 ;  /* 0x0000000017197211 */ /* 0x000fe400078e20ff */
[----:B------:R-:W-:Y:S02]  /*01f0*/  ISETP.GE.AND P1, PT, R4, UR11, PT ;  /* 0x0000000b04007c0c */ /* 0x000fe4000bf26270 */
[----:B------:R-:W-:Y:S02]  /*0200*/  ISETP.GE.AND P0, PT, R25, UR11, PT ;  /* 0x0000000b19007c0c */ /* 0x000fe4000bf06270 */
[----:B------:R-:W-:Y:S02]  /*0210*/  ISETP.GE.OR P1, PT, R17, UR7, P1 ;  /* 0x0000000711007c0c */ /* 0x000fe40008f26670 */
[----:B------:R-:W-:-:S02]  /*0220*/  ISETP.GE.OR P0, PT, R18, UR10, P0 ;  /* 0x0000000a12007c0c */ /* 0x000fc40008706670 */
[----:B------:R-:W-:-:S09]  /*0230*/  MOV R27, RZ ;  /* 0x000000ff001b7202 */ /* 0x000fd20000000f00 */
[----:B------:R-:W0:Y:S01]  /*0240*/  @!P1 LDC.64 R6, c[0x0][0x380] ;  /* 0x0000e000ff069b82 */ /* 0x000e220000000a00 */
[----:B------:R-:W-:Y:S02]  /*0250*/  @!P1 IMAD R11, R17, UR11, R4 ;  /* 0x0000000b110b9c24 */ /* 0x000fe4000f8e0204 */
[----:B------:R-:W-:Y:S02]  /*0260*/  HFMA2 R4, -RZ, RZ, 0, 0 ;  /* 0x00000000ff047431 */ /* 0x000fe400000001ff */
[----:B------:R-:W-:-:S03]  /*0270*/  @!P0 IMAD R25, R25, UR10, R18 ;  /* 0x0000000a19198c24 */ /* 0x000fc6000f8e0212 */
[----:B------:R-:W1:Y:S01]  /*0280*/  @!P0 LDC.64 R8, c[0x0][0x388] ;  /* 0x0000e200ff088b82 */ /* 0x000e620000000a00 */
[----:B0-----:R-:W-:-:S05]  /*0290*/  @!P1 IMAD.WIDE R6, R11, 0x4, R6 ;  /* 0x000000040b069825 */ /* 0x001fca00078e0206 */
[----:B------:R-:W2:Y:S01]  /*02a0*/  @!P1 LDG.E R27, desc[UR8][R6.64] ;  /* 0x00000008061b9981 */ /* 0x000ea2000c1e1900 */
[----:B-1----:R-:W-:-:S05]  /*02b0*/  @!P0 IMAD.WIDE R24, R25, 0x4, R8 ;  /* 0x0000000419188825 */ /* 0x002fca00078e0208 */
[----:B------:R-:W3:Y:S01]  /*02c0*/  @!P0 LDG.E R4, desc[UR8][R24.64] ;  /* 0x0000000818048981 */ /* 0x000ee2000c1e1900 */
[----:B------:R-:W-:-:S03]  /*02d0*/  IADD3 R23, PT, PT, R23, 0x1, RZ ;  /* 0x0000000117177810 */ /* 0x000fc60007ffe0ff */
[----:B--2---:R-:W-:Y:S04]  /*02e0*/  STS [R20], R27 ;  /* 0x0000001b14007388 */ /* 0x004fe80000000800 */
[----:B---3--:R-:W-:Y:S01]  /*02f0*/  STS [R16], R4 ;  /* 0x0000000410007388 */ /* 0x008fe20000000800 */
[----:B------:R-:W-:Y:S06]  /*0300*/  BAR.SYNC.DEFER_BLOCKING 0x0 ;  /* 0x0000000000007b1d */ /* 0x000fec0000010000 */
[----:B------:R-:W-:Y:S04]  /*0310*/  LDS R28, [R21] ;  /* 0x00000000151c7984 */ /* 0x000fe80000000800 */
[----:B------:R-:W0:Y:S04]  /*0320*/  LDS.128 R8, [R19] ;  /* 0x0000000013087984 */ /* 0x000e280000000c00 */
[----:B------:R-:W1:Y:S04]  /*0330*/  LDS R6, [R21+0x40] ;  /* 0x0000400015067984 */ /* 0x000e680000000800 */
[----:B------:R-:W2:Y:S04]  /*0340*/  LDS R7, [R21+0x80] ;  /* 0x0000800015077984 */ /* 0x000ea80000000800 */
[----:B------:R-:W3:Y:S04]  /*0350*/  LDS R26, [R21+0xc0] ;  /* 0x0000c000151a7984 */ /* 0x000ee80000000800 */
[----:B------:R-:W-:Y:S04]  /*0360*/  LDS R29, [R21+0x100] ;  /* 0x00010000151d7984 */ /* 0x000fe80000000800 */
[----:B------:R-:W4:Y:S04]  /*0370*/  LDS.128 R12, [R19+0x10] ;  /* 0x00001000130c7984 */ /* 0x000f280000000c00 */
[----:B------:R-:W5:Y:S04]  /*0380*/  LDS R22, [R21+0x140] ;  /* 0x0001400015167984 */ /* 0x000f680000000800 */
[----:B------:R-:W5:Y:S04]  /*0390*/  LDS R25, [R21+0x180] ;  /* 0x0001800015197984 */ /* 0x000f680000000800 */
[----:B------:R-:W-:Y:S01]  /*03a0*/  LDS R27, [R21+0x200] ;  /* 0x00020000151b7984 */ /* 0x000fe20000000800 */
[----:B0-----:R-:W-:-:S03]  /*03b0*/  IMAD R28, R8, R28, R5 ;  /* 0x0000001c081c7224 */ /* 0x001fc600078e0205 */
[----:B------:R-:W0:Y:S01]  /*03c0*/  LDS R8, [R21+0x1c0] ;  /* 0x0001c00015087984 */ /* 0x000e220000000800 */
[----:B-1----:R-:W-:-:S04]  /*03d0*/  IMAD R9, R6, R9, R28 ;  /* 0x0000000906097224 */ /* 0x002fc800078e021c */
[----:B--2---:R-:W-:Y:S02]  /*03e0*/  IMAD R9, R7, R10, R9 ;  /* 0x0000000a07097224 */ /* 0x004fe400078e0209 */
[----:B------:R-:W1:Y:S02]  /*03f0*/  LDS.128 R4, [R19+0x20] ;  /* 0x0000200013047984 */ /* 0x000e640000000c00 */
[----:B---3--:R-:W-:-:S04]  /*0400*/  IMAD R9, R26, R11, R9 ;  /* 0x0000000b1a097224 */ /* 0x008fc800078e0209 */
[----:B----4-:R-:W-:Y:S02]  /*0410*/  IMAD R9, R12, R29, R9 ;  /* 0x0000001d0c097224 */ /* 0x010fe400078e0209 */
[----:B------:R-:W2:Y:S02]  /*0420*/  LDS R12, [R21+0x240] ;  /* 0x00024000150c7984 */ /* 0x000ea40000000800 */
[----:B-----5:R-:W-:Y:S02]  /*0430*/  IMAD R9, R22, R13, R9 ;  /* 0x0000000d16097224 */ /* 0x020fe400078e0209 */
[----:B------:R-:W3:Y:S02]  /*0440*/  LDS R13, [R21+0x280] ;  /* 0x00028000150d7984 */ /* 0x000ee40000000800 */
[----:B------:R-:W-:Y:S02]  /*0450*/  IMAD R9, R25, R14, R9 ;  /* 0x0000000e19097224 */ /* 0x000fe400078e0209 */
[----:B------:R-:W4:Y:S04]  /*0460*/  LDS R14, [R21+0x2c0] ;  /* 0x0002c000150e7984 */ /* 0x000f280000000800 */
[----:B------:R-:W-:Y:S04]  /*0470*/  LDS R25, [R21+0x300] ;  /* 0x0003000015197984 */ /* 0x000fe80000000800 */
[----:B------:R-:W-:Y:S01]  /*0480*/  LDS R22, [R21+0x340] ;  /* 0x0003400015167984 */ /* 0x000fe20000000800 */
[----:B0-----:R-:W-:-:S03]  /*0490*/  IMAD R24, R8, R15, R9 ;  /* 0x0000000f08187224 */ /* 0x001fc600078e0209 */
[----:B------:R-:W0:Y:S04]  /*04a0*/  LDS.128 R8, [R19+0x30] ;  /* 0x0000300013087984 */ /* 0x000e280000000c00 */
[----:B------:R-:W5:Y:S01]  /*04b0*/  LDS R15, [R21+0x380] ;  /* 0x00038000150f7984 */ /* 0x000f620000000800 */
[----:B-1----:R-:W-:-:S03]  /*04c0*/  IMAD R24, R4, R27, R24 ;  /* 0x0000001b04187224 */ /* 0x002fc600078e0218 */
[----:B------:R-:W1:Y:S01]  /*04d0*/  LDS R4, [R21+0x3c0] ;  /* 0x0003c00015047984 */ /* 0x000e620000000800 */
[----:B--2---:R-:W-:-:S04]  /*04e0*/  IMAD R5, R12, R5, R24 ;  /* 0x000000050c057224 */ /* 0x004fc800078e0218 */
[----:B---3--:R-:W-:Y:S01]  /*04f0*/  IMAD R5, R13, R6, R5 ;  /* 0x000000060d057224 */ /* 0x008fe200078e0205 */
[----:B------:R-:W-:-:S03]  /*0500*/  I2FP.F32.U32 R6, R23 ;  /* 0x0000001700067245 */ /* 0x000fc60000201000 */
[----:B----4-:R-:W-:Y:S01]  /*0510*/  IMAD R5, R14, R7, R5 ;  /* 0x000000070e057224 */ /* 0x010fe200078e0205 */
[----:B------:R-:W-:Y:S01]  /*0520*/  BAR.SYNC.DEFER_BLOCKING 0x0 ;  /* 0x0000000000007b1d */ /* 0x000fe20000010000 */
[----:B------:R-:W-:Y:S02]  /*0530*/  FSETP.GT.AND P0, PT, R3, R6, PT ;  /* 0x000000060300720b */ /* 0x000fe40003f04000 */
[----:B0-----:R-:W-:-:S04]  /*0540*/  IMAD R5, R8, R25, R5 ;  /* 0x0000001908057224 */ /* 0x001fc800078e0205 */
[----:B------:R-:W-:-:S04]  /*0550*/  IMAD R5, R22, R9, R5 ;  /* 0x0000000916057224 */ /* 0x000fc800078e0205 */
[----:B-----5:R-:W-:-:S04]  /*0560*/  IMAD R5, R15, R10, R5 ;  /* 0x0000000a0f057224 */ /* 0x020fc800078e0205 */
[----:B-1----:R-:W-:Y:S01]  /*0570*/  IMAD R5, R4, R11, R5 ;  /* 0x0000000b04057224 */ /* 0x002fe200078e0205 */
[----:B------:R-:W-:Y:S06]  /*0580*/  @P0 BRA `(.L_x_1) ;  /* 0xfffffffc00100947 */ /* 0x000fec000383ffff */
.L_x_0:
[----:B------:R-:W0:Y:S02]  /*0590*/  LDCU.64 UR4, c[0x0][0x398] ;  /* 0x00007300ff0477ac */ /* 0x000e240008000a00 */
[----:B0-----:R-:W-:-:S04]  /*05a0*/  ISETP.GE.AND P0, PT, R18, UR5, PT ;  /* 0x0000000512007c0c */ /* 0x001fc8000bf06270 */
[----:B------:R-:W-:-:S13]  /*05b0*/  ISETP.GE.OR P0, PT, R17, UR4, P0 ;  /* 0x0000000411007c0c */ /* 0x000fda0008706670 */
[----:B------:R-:W-:Y:S05]  /*05c0*/  @P0 EXIT ;  /* 0x000000000000094d */ /* 0x000fea0003800000 */
[----:B------:R-:W0:Y:S01]  /*05d0*/  LDC.64 R2, c[0x0][0x390] ;  /* 0x0000e400ff027b82 */ /* 0x000e220000000a00 */
[----:B------:R-:W-:-:S04]  /*05e0*/  IMAD R17, R17, UR5, R18 ;  /* 0x0000000511117c24 */ /* 0x000fc8000f8e0212 */
[----:B0-----:R-:W-:-:S05]  /*05f0*/  IMAD.WIDE.U32 R2, R17, 0x4, R2 ;  /* 0x0000000411027825 */ /* 0x001fca00078e0002 */
[----:B------:R-:W-:Y:S01]  /*0600*/  STG.E desc[UR8][R2.64], R5 ;  /* 0x0000000502007986 */ /* 0x000fe2000c101908 */
[----:B------:R-:W-:Y:S05]  /*0610*/  EXIT ;  /* 0x000000000000794d */ /* 0x000fea0003800000 */
.L_x_2:
[----:B------:R-:W-:-:S00]  /*0620*/  BRA `(.L_x_2) ;  /* 0xfffffffc00fc7947 */ /* 0x000fc0000383ffff */
[----:B------:R-:W-:-:S00]  /*0630*/  NOP ;  /* 0x0000000000007918 */ /* 0x000fc00000000000 */
        /* <DEDUP_REMOVED lines=12> */
.L_x_8:


//--------------------- .text._Z18matrix_mult_kernelPiS_S_iii --------------------------
	.section	.text._Z18matrix_mult_kernelPiS_S_iii,"ax",@progbits
	.align	128
        .global         _Z18matrix_mult_kernelPiS_S_iii
        .type           _Z18matrix_mult_kernelPiS_S_iii,@function
        .size           _Z18matrix_mult_kernelPiS_S_iii,(.L_x_9 - _Z18matrix_mult_kernelPiS_S_iii)
        .other          _Z18matrix_mult_kernelPiS_S_iii,@"STO_CUDA_ENTRY STV_DEFAULT"
_Z18matrix_mult_kernelPiS_S_iii:
.text._Z18matrix_mult_kernelPiS_S_iii:
[----:B------:R-:W-:Y:S01]  /*0000*/  LDC R1, c[0x0][0x37c] ;  /* 0x0000df00ff017b82 */ /* 0x000fe20000000800 */
[----:B------:R-:W0:Y:S07]  /*0010*/  S2R R5, SR_TID.Y ;  /* 0x0000000000057919 */ /* 0x000e2e0000002200 */
[----:B------:R-:W0:Y:S01]  /*0020*/  S2UR UR4, SR_CTAID.Y ;  /* 0x00000000000479c3 */ /* 0x000e220000002600 */
[----:B------:R-:W1:Y:S07]  /*0030*/  S2R R7, SR_TID.X ;  /* 0x0000000000077919 */ /* 0x000e6e0000002100 */
[----:B------:R-:W0:Y:S08]  /*0040*/  LDC R0, c[0x0][0x364] ;  /* 0x0000d900ff007b82 */ /* 0x000e300000000800 */
[----:B------:R-:W1:Y:S08]  /*0050*/  S2UR UR5, SR_CTAID.X ;  /* 0x00000000000579c3 */ /* 0x000e700000002500 */
[----:B------:R-:W1:Y:S08]  /*0060*/  LDC R18, c[0x0][0x360] ;  /* 0x0000d800ff127b82 */ /* 0x000e700000000800 */
[----:B------:R-:W2:Y:S01]  /*0070*/  LDC.64 R2, c[0x0][0x398] ;  /* 0x0000e600ff027b82 */ /* 0x000ea20000000a00 */
[----:B0-----:R-:W-:-:S02]  /*0080*/  IMAD R0, R0, UR4, R5 ;  /* 0x0000000400007c24 */ /* 0x001fc4000f8e0205 */
[----:B-1----:R-:W-:-:S03]  /*0090*/  IMAD R18, R18, UR5, R7 ;  /* 0x0000000512127c24 */ /* 0x002fc6000f8e0207 */
[----:B--2---:R-:W-:-:S04]  /*00a0*/  ISETP.GE.AND P0, PT, R0, R2, PT ;  /* 0x000000020000720c */ /* 0x004fc80003f06270 */
[----:B------:R-:W-:-:S13]  /*00b0*/  ISETP.GE.OR P0, PT, R18, R3, P0 ;  /* 0x000000031200720c */ /* 0x000fda0000706670 */
[----:B------:R-:W-:Y:S05]  /*00c0*/  @P0 EXIT ;  /* 0x000000000000094d */ /* 0x000fea0003800000 */
[----:B------:R-:W0:Y:S01]  /*00d0*/  LDC R19, c[0x0][0x3a0] ;  /* 0x0000e800ff137b82 */ /* 0x000e220000000800 */
[----:B------:R-:W1:Y:S01]  /*00e0*/  LDCU.64 UR4, c[0x0][0x358] ;  /* 0x00006b00ff0477ac */ /* 0x000e620008000a00 */
[----:B------:R-:W-:Y:S01]  /*00f0*/  HFMA2 R24, -RZ, RZ, 0, 0 ;  /* 0x00000000ff187431 */ /* 0x000fe200000001ff */
[----:B0-----:R-:W-:-:S13]  /*0100*/  ISETP.GE.AND P0, PT, R19, 0x1, PT ;  /* 0x000000011300780c */ /* 0x001fda0003f06270 */
[----:B-1----:R-:W-:Y:S05]  /*0110*/  @!P0 BRA `(.L_x_3) ;  /* 0x0000000400dc8947 */ /* 0x002fea0003800000 */
[C---:B------:R-:W-:Y:S01]  /*0120*/  ISETP.GE.U32.AND P1, PT, R19.reuse, 0x8, PT ;  /* 0x000000081300780c */ /* 0x040fe20003f26070 */
[----:B------:R-:W-:Y:S01]  /*0130*/  IMAD R20, R0, R19, RZ ;  /* 0x0000001300147224 */ /* 0x000fe200078e02ff */
[----:B------:R-:W-:Y:S02]  /*0140*/  LOP3.LUT R27, R19, 0x7, RZ, 0xc0, !PT ;  /* 0x00000007131b7812 */ /* 0x000fe400078ec0ff */
[----:B------:R-:W-:Y:S02]  /*0150*/  MOV R21, RZ ;  /* 0x000000ff00157202 */ /* 0x000fe40000000f00 */
[----:B------:R-:W-:Y:S02]  /*0160*/  ISETP.NE.AND P0, PT, R27, RZ, PT ;  /* 0x000000ff1b00720c */ /* 0x000fe40003f05270 */
[----:B------:R-:W-:-:S05]  /*0170*/  MOV R24, RZ ;  /* 0x000000ff00187202 */ /* 0x000fca0000000f00 */
[----:B------:R-:W-:Y:S06]  /*0180*/  @!P1 BRA `(.L_x_4) ;  /* 0x0000000000c09947 */ /* 0x000fec0003800000 */
[----:B------:R-:W0:Y:S01]  /*0190*/  LDC.64 R4, c[0x0][0x380] ;  /* 0x0000e000ff047b82 */ /* 0x000e220000000a00 */
[----:B------:R-:W-:Y:S02]  /*01a0*/  LOP3.LUT R21, R19, 0x7ffffff8, RZ, 0xc0, !PT ;  /* 0x7ffffff813157812 */ /* 0x000fe400078ec0ff */
[----:B------:R-:W-:Y:S02]  /*01b0*/  MOV R24, RZ ;  /* 0x000000ff00187202 */ /* 0x000fe40000000f00 */
[----:B------:R-:W-:Y:S02]  /*01c0*/  MOV R2, R18 ;  /* 0x0000001200027202 */ /* 0x000fe40000000f00 */
[----:B------:R-:W-:Y:S01]  /*01d0*/  IADD3 R22, PT, PT, -R21, RZ, RZ ;  /* 0x000000ff15167210 */ /* 0x000fe20007ffe1ff */
[----:B0-----:R-:W-:-:S03]  /*01e0*/  IMAD.WIDE.U32 R4, R20, 0x4, R4 ;  /* 0x0000000414047825 */ /* 0x001fc600078e0004 */
[----:B------:R-:W-:-:S04]  /*01f0*/  IADD3 R6, P1, PT, R4, 0x10, RZ ;  /* 0x0000001004067810 */ /* 0x000fc80007f3e0ff */
[----:B------:R-:W-:-:S09]  /*0200*/  IADD3.X R5, PT, PT, RZ, R5, RZ, P1, !PT ;  /* 0x00000005ff057210 */ /* 0x000fd20000ffe4ff */
.L_x_5:
[----:B------:R-:W0:Y:S01]  /*0210*/  LDC.64 R16, c[0x0][0x388] ;  /* 0x0000e200ff107b82 */ /* 0x000e220000000a00 */
[----:B------:R-:W-:-:S05]  /*0220*/  MOV R4, R6 ;  /* 0x0000000600047202 */ /* 0x000fca0000000f00 */
[----:B------:R-:W2:Y:S04]  /*0230*/  LDG.E R25, desc[UR4][R4.64+-0x10] ;  /* 0xfffff00404197981 */ /* 0x000ea8000c1e1900 */
[----:B------:R-:W3:Y:S04]  /*0240*/  LDG.E R23, desc[UR4][R4.64+-0xc] ;  /* 0xfffff40404177981 */ /* 0x000ee8000c1e1900 */
[----:B------:R-:W4:Y:S04]  /*0250*/  LDG.E R29, desc[UR4][R4.64+-0x8] ;  /* 0xfffff804041d7981 */ /* 0x000f28000c1e1900 */
[----:B------:R-:W5:Y:S01]  /*0260*/  LDG.E R28, desc[UR4][R4.64+-0x4] ;  /* 0xfffffc04041c7981 */ /* 0x000f62000c1e1900 */
[----:B0-----:R-:W-:-:S05]  /*0270*/  IMAD.WIDE R16, R2, 0x4, R16 ;  /* 0x0000000402107825 */ /* 0x001fca00078e0210 */
[----:B------:R0:W2:Y:S01]  /*0280*/  LDG.E R26, desc[UR4][R16.64] ;  /* 0x00000004101a7981 */ /* 0x0000a2000c1e1900 */
[----:B------:R-:W-:-:S04]  /*0290*/  IMAD.WIDE R14, R3, 0x4, R16 ;  /* 0x00000004030e7825 */ /* 0x000fc800078e0210 */
[C---:B------:R-:W-:Y:S02]  /*02a0*/  IMAD.WIDE R6, R3.reuse, 0x4, R14 ;  /* 0x0000000403067825 */ /* 0x040fe400078e020e */
[----:B------:R-:W3:Y:S02]  /*02b0*/  LDG.E R14, desc[UR4][R14.64] ;  /* 0x000000040e0e7981 */ /* 0x000ee4000c1e1900 */
[C---:B------:R-:W-:Y:S02]  /*02c0*/  IMAD.WIDE R10, R3.reuse, 0x4, R6 ;  /* 0x00000004030a7825 */ /* 0x040fe400078e0206 */
[----:B------:R-:W4:Y:S02]  /*02d0*/  LDG.E R6, desc[UR4][R6.64] ;  /* 0x0000000406067981 */ /* 0x000f24000c1e1900 */
[C---:B------:R-:W-:Y:S02]  /*02e0*/  IMAD.WIDE R8, R3.reuse, 0x4, R10 ;  /* 0x0000000403087825 */ /* 0x040fe400078e020a */
[----:B------:R-:W5:Y:S02]  /*02f0*/  LDG.E R10, desc[UR4][R10.64] ;  /* 0x000000040a0a7981 */ /* 0x000f64000c1e1900 */
[----:B------:R-:W-:-:S02]  /*0300*/  IMAD.WIDE R12, R3, 0x4, R8 ;  /* 0x00000004030c7825 */ /* 0x000fc400078e0208 */
[----:B------:R-:W5:Y:S04]  /*0310*/  LDG.E R7, desc[UR4][R4.64] ;  /* 0x0000000404077981 */ /* 0x000f68000c1e1900 */
[----:B------:R-:W5:Y:S01]  /*0320*/  LDG.E R8, desc[UR4][R8.64] ;  /* 0x0000000408087981 */ /* 0x000f62000c1e1900 */
[----:B0-----:R-:W-:-:S03]  /*0330*/  IMAD.WIDE R16, R3, 0x4, R12 ;  /* 0x0000000403107825 */ /* 0x001fc600078e020c */
[----:B------:R-:W5:Y:S04]  /*0340*/  LDG.E R12, desc[UR4][R12.64] ;  /* 0x000000040c0c7981 */ /* 0x000f68000c1e1900 */
[----:B------:R-:W5:Y:S04]  /*0350*/  LDG.E R15, desc[UR4][R16.64] ;  /* 0x00000004100f7981 */ /* 0x000f68000c1e1900 */
[----:B------:R-:W5:Y:S04]  /*0360*/  LDG.E R9, desc[UR4][R4.64+0x4] ;  /* 0x0000040404097981 */ /* 0x000f68000c1e1900 */
[----:B------:R-:W5:Y:S01]  /*0370*/  LDG.E R11, desc[UR4][R4.64+0xc] ;  /* 0x00000c04040b7981 */ /* 0x000f62000c1e1900 */
[----:B--2---:R-:W-:-:S02]  /*0380*/  IMAD R26, R25, R26, R24 ;  /* 0x0000001a191a7224 */ /* 0x004fc400078e0218 */
[----:B------:R-:W-:Y:S02]  /*0390*/  IMAD.WIDE R24, R3, 0x4, R16 ;  /* 0x0000000403187825 */ /* 0x000fe400078e0210 */
[----:B------:R0:W2:Y:S04]  /*03a0*/  LDG.E R16, desc[UR4][R4.64+0x8] ;  /* 0x0000080404107981 */ /* 0x0000a8000c1e1900 */
[----:B------:R-:W2:Y:S01]  /*03b0*/  LDG.E R24, desc[UR4][R24.64] ;  /* 0x0000000418187981 */ /* 0x000ea2000c1e1900 */
[----:B---3--:R-:W-:Y:S01]  /*03c0*/  IMAD R14, R23, R14, R26 ;  /* 0x0000000e170e7224 */ /* 0x008fe200078e021a */
[----:B------:R-:W-:-:S03]  /*03d0*/  IADD3 R22, PT, PT, R22, 0x8, RZ ;  /* 0x0000000816167810 */ /* 0x000fc60007ffe0ff */
[----:B----4-:R-:W-:Y:S01]  /*03e0*/  IMAD R29, R29, R6, R14 ;  /* 0x000000061d1d7224 */ /* 0x010fe200078e020e */
[----:B------:R-:W-:-:S03]  /*03f0*/  ISETP.NE.AND P1, PT, R22, RZ, PT ;  /* 0x000000ff1600720c */ /* 0x000fc60003f25270 */
[----:B-----5:R-:W-:Y:S01]  /*0400*/  IMAD R10, R28, R10, R29 ;  /* 0x0000000a1c0a7224 */ /* 0x020fe200078e021d */
[----:B------:R-:W-:-:S03]  /*0410*/  IADD3 R6, P2, PT, R4, 0x20, RZ ;  /* 0x0000002004067810 */ /* 0x000fc60007f5e0ff */
[----:B------:R-:W-:Y:S01]  /*0420*/  IMAD R7, R7, R8, R10 ;  /* 0x0000000807077224 */ /* 0x000fe200078e020a */
[----:B0-----:R-:W-:Y:S02]  /*0430*/  IADD3.X R5, PT, PT, RZ, R5, RZ, P2, !PT ;  /* 0x00000005ff057210 */ /* 0x001fe400017fe4ff */
[----:B------:R-:W-:Y:S01]  /*0440*/  LEA R2, R3, R2, 0x3 ;  /* 0x0000000203027211 */ /* 0x000fe200078e18ff */
[----:B------:R-:W-:-:S04]  /*0450*/  IMAD R7, R9, R12, R7 ;  /* 0x0000000c09077224 */ /* 0x000fc800078e0207 */
[----:B--2---:R-:W-:-:S04]  /*0460*/  IMAD R7, R16, R15, R7 ;  /* 0x0000000f10077224 */ /* 0x004fc800078e0207 */
[----:B------:R-:W-:Y:S01]  /*0470*/  IMAD R24, R11, R24, R7 ;  /* 0x000000180b187224 */ /* 0x000fe200078e0207 */
[----:B------:R-:W-:Y:S06]  /*0480*/  @P1 BRA `(.L_x_5) ;  /* 0xfffffffc00601947 */ /* 0x000fec000383ffff */
.L_x_4:
[----:B------:R-:W-:Y:S05]  /*0490*/  @!P0 BRA `(.L_x_3) ;  /* 0x0000000000fc8947 */ /* 0x000fea0003800000 */
[----:B------:R-:W-:Y:S02]  /*04a0*/  ISETP.GE.U32.AND P1, PT, R27, 0x4, PT ;  /* 0x000000041b00780c */ /* 0x000fe40003f26070 */
[----:B------:R-:W-:-:S04]  /*04b0*/  LOP3.LUT R2, R19, 0x3, RZ, 0xc0, !PT ;  /* 0x0000000313027812 */ /* 0x000fc800078ec0ff */
[----:B------:R-:W-:-:S07]  /*04c0*/  ISETP.NE.AND P0, PT, R2, RZ, PT ;  /* 0x000000ff0200720c */ /* 0x000fce0003f05270 */
[----:B------:R-:W-:Y:S06]  /*04d0*/  @!P1 BRA `(.L_x_6) ;  /* 0x00000000006c9947 */ /* 0x000fec0003800000 */
[----:B------:R-:W0:Y:S01]  /*04e0*/  LDC.64 R6, c[0x0][0x388] ;  /* 0x0000e200ff067b82 */ /* 0x000e220000000a00 */
[----:B------:R-:W1:Y:S01]  /*04f0*/  LDCU.64 UR6, c[0x0][0x380] ;  /* 0x00007000ff0677ac */ /* 0x000e620008000a00 */
[----:B------:R-:W-:Y:S01]  /*0500*/  IMAD R9, R21, R3, R18 ;  /* 0x0000000315097224 */ /* 0x000fe200078e0212 */
[CC--:B------:R-:W-:Y:S02]  /*0510*/  IADD3 R5, PT, PT, R20.reuse, R21.reuse, RZ ;  /* 0x0000001514057210 */ /* 0x0c0fe40007ffe0ff */
[----:B------:R-:W-:-:S03]  /*0520*/  IADD3 R10, P1, PT, R20, R21, RZ ;  /* 0x00000015140a7210 */ /* 0x000fc60007f3e0ff */
[----:B------:R-:W2:Y:S01]  /*0530*/  LDC.64 R14, c[0x0][0x380] ;  /* 0x0000e000ff0e7b82 */ /* 0x000ea20000000a00 */
[----:B0-----:R-:W-:-:S04]  /*0540*/  IMAD.WIDE R6, R9, 0x4, R6 ;  /* 0x0000000409067825 */ /* 0x001fc800078e0206 */
[----:B------:R-:W-:Y:S02]  /*0550*/  IMAD.WIDE R8, R3, 0x4, R6 ;  /* 0x0000000403087825 */ /* 0x000fe400078e0206 */
[----:B------:R-:W3:Y:S02]  /*0560*/  LDG.E R6, desc[UR4][R6.64] ;  /* 0x0000000406067981 */ /* 0x000ee4000c1e1900 */
[----:B--2---:R-:W-:Y:S01]  /*0570*/  IMAD.WIDE.U32 R14, R5, 0x4, R14 ;  /* 0x00000004050e7825 */ /* 0x004fe200078e000e */
[----:B------:R-:W-:Y:S02]  /*0580*/  IADD3.X R5, PT, PT, RZ, RZ, RZ, P1, !PT ;  /* 0x000000ffff057210 */ /* 0x000fe40000ffe4ff */
[----:B-1----:R-:W-:-:S03]  /*0590*/  LEA R4, P1, R10, UR6, 0x2 ;  /* 0x000000060a047c11 */ /* 0x002fc6000f8210ff */
[----:B------:R-:W3:Y:S01]  /*05a0*/  LDG.E R15, desc[UR4][R14.64] ;  /* 0x000000040e0f7981 */ /* 0x000ee2000c1e1900 */
[----:B------:R-:W-:Y:S01]  /*05b0*/  LEA.HI.X R5, R10, UR7, R5, 0x2, P1 ;  /* 0x000000070a057c11 */ /* 0x000fe200088f1405 */
[C---:B------:R-:W-:Y:S02]  /*05c0*/  IMAD.WIDE R10, R3.reuse, 0x4, R8 ;  /* 0x00000004030a7825 */ /* 0x040fe400078e0208 */
[----:B------:R-:W2:Y:S04]  /*05d0*/  LDG.E R8, desc[UR4][R8.64] ;  /* 0x0000000408087981 */ /* 0x000ea8000c1e1900 */
[----:B------:R-:W2:Y:S01]  /*05e0*/  LDG.E R17, desc[UR4][R4.64+0x4] ;  /* 0x0000040404117981 */ /* 0x000ea2000c1e1900 */
[----:B------:R-:W-:-:S03]  /*05f0*/  IMAD.WIDE R12, R3, 0x4, R10 ;  /* 0x00000004030c7825 */ /* 0x000fc600078e020a */
[----:B------:R-:W4:Y:S04]  /*0600*/  LDG.E R22, desc[UR4][R10.64] ;  /* 0x000000040a167981 */ /* 0x000f28000c1e1900 */
[----:B------:R-:W4:Y:S04]  /*0610*/  LDG.E R16, desc[UR4][R4.64+0x8] ;  /* 0x0000080404107981 */ /* 0x000f28000c1e1900 */
[----:B------:R-:W5:Y:S04]  /*0620*/  LDG.E R23, desc[UR4][R4.64+0xc] ;  /* 0x00000c0404177981 */ /* 0x000f68000c1e1900 */
[----:B------:R-:W5:Y:S01]  /*0630*/  LDG.E R12, desc[UR4][R12.64] ;  /* 0x000000040c0c7981 */ /* 0x000f62000c1e1900 */
[----:B------:R-:W-:Y:S01]  /*0640*/  IADD3 R21, PT, PT, R21, 0x4, RZ ;  /* 0x0000000415157810 */ /* 0x000fe20007ffe0ff */
[----:B---3--:R-:W-:-:S04]  /*0650*/  IMAD R24, R15, R6, R24 ;  /* 0x000000060f187224 */ /* 0x008fc800078e0218 */
[----:B--2---:R-:W-:-:S04]  /*0660*/  IMAD R17, R17, R8, R24 ;  /* 0x0000000811117224 */ /* 0x004fc800078e0218 */
[----:B----4-:R-:W-:-:S04]  /*0670*/  IMAD R16, R16, R22, R17 ;  /* 0x0000001610107224 */ /* 0x010fc800078e0211 */
[----:B-----5:R-:W-:-:S07]  /*0680*/  IMAD R24, R23, R12, R16 ;  /* 0x0000000c17187224 */ /* 0x020fce00078e0210 */
.L_x_6:
[----:B------:R-:W-:Y:S05]  /*0690*/  @!P0 BRA `(.L_x_3) ;  /* 0x00000000007c8947 */ /* 0x000fea0003800000 */
[----:B------:R-:W-:Y:S01]  /*06a0*/  ISETP.NE.AND P1, PT, R2, 0x1, PT ;  /* 0x000000010200780c */ /* 0x000fe20003f25270 */
[----:B------:R-:W0:Y:S01]  /*06b0*/  LDC.64 R12, c[0x0][0x380] ;  /* 0x0000e000ff0c7b82 */ /* 0x000e220000000a00 */
[----:B------:R-:W-:-:S04]  /*06c0*/  LOP3.LUT R19, R19, 0x1, RZ, 0xc0, !PT ;  /* 0x0000000113137812 */ /* 0x000fc800078ec0ff */
[----:B------:R-:W-:-:S03]  /*06d0*/  ISETP.NE.U32.AND P0, PT, R19, 0x1, PT ;  /* 0x000000011300780c */ /* 0x000fc60003f05070 */
[----:B------:R-:W1:Y:S04]  /*06e0*/  LDC.64 R10, c[0x0][0x388] ;  /* 0x0000e200ff0a7b82 */ /* 0x000e680000000a00 */
[CC--:B------:R-:W-:Y:S02]  /*06f0*/  @P1 IADD3 R15, PT, PT, R20.reuse, R21.reuse, RZ ;  /* 0x00000015140f1210 */ /* 0x0c0fe40007ffe0ff */
[----:B------:R-:W-:Y:S02]  /*0700*/  @P1 IADD3 R2, P2, PT, R20, R21, RZ ;  /* 0x0000001514021210 */ /* 0x000fe40007f5e0ff */
[----:B------:R-:W2:Y:S02]  /*0710*/  @P1 LDC.64 R4, c[0x0][0x380] ;  /* 0x0000e000ff041b82 */ /* 0x000ea40000000a00 */
[----:B------:R-:W-:-:S06]  /*0720*/  @P1 IADD3.X R14, PT, PT, RZ, RZ, RZ, P2, !PT ;  /* 0x000000ffff0e1210 */ /* 0x000fcc00017fe4ff */
[----:B------:R-:W3:Y:S01]  /*0730*/  LDC.64 R6, c[0x0][0x380] ;  /* 0x0000e000ff067b82 */ /* 0x000ee20000000a00 */
[----:B0-----:R-:W-:-:S04]  /*0740*/  @P1 IMAD.WIDE.U32 R12, R15, 0x4, R12 ;  /* 0x000000040f0c1825 */ /* 0x001fc800078e000c */
[C---:B------:R-:W-:Y:S01]  /*0750*/  @P1 IMAD R15, R21.reuse, R3, R18 ;  /* 0x00000003150f1224 */ /* 0x040fe200078e0212 */
[----:B------:R-:W-:Y:S01]  /*0760*/  @P1 IADD3 R21, PT, PT, R21, 0x2, RZ ;  /* 0x0000000215151810 */ /* 0x000fe20007ffe0ff */
[----:B------:R-:W4:Y:S01]  /*0770*/  @P1 LDG.E R13, desc[UR4][R12.64] ;  /* 0x000000040c0d1981 */ /* 0x000f22000c1e1900 */
[----:B------:R-:W0:Y:S01]  /*0780*/  LDC.64 R8, c[0x0][0x388] ;  /* 0x0000e200ff087b82 */ /* 0x000e220000000a00 */
[----:B-1----:R-:W-:Y:S01]  /*0790*/  @P1 IMAD.WIDE R10, R15, 0x4, R10 ;  /* 0x000000040f0a1825 */ /* 0x002fe200078e020a */
[----:B------:R-:W-:Y:S02]  /*07a0*/  @!P0 IADD3 R17, PT, PT, R20, R21, RZ ;  /* 0x0000001514118210 */ /* 0x000fe40007ffe0ff */
[----:B--2---:R-:W-:Y:S01]  /*07b0*/  @P1 LEA R4, P2, R2, R4, 0x2 ;  /* 0x0000000402041211 */ /* 0x004fe200078410ff */
[----:B------:R-:W-:-:S03]  /*07c0*/  @!P0 IMAD R21, R21, R3, R18 ;  /* 0x0000000315158224 */ /* 0x000fc600078e0212 */
[----:B------:R-:W-:Y:S01]  /*07d0*/  @P1 LEA.HI.X R5, R2, R5, R14, 0x2, P2 ;  /* 0x0000000502051211 */ /* 0x000fe200010f140e */
[----:B------:R-:W-:Y:S01]  /*07e0*/  @P1 IMAD.WIDE R14, R3, 0x4, R10 ;  /* 0x00000004030e1825 */ /* 0x000fe200078e020a */
[----:B------:R-:W4:Y:S03]  /*07f0*/  @P1 LDG.E R2, desc[UR4][R10.64] ;  /* 0x000000040a021981 */ /* 0x000f26000c1e1900 */
[----:B---3--:R-:W-:Y:S01]  /*0800*/  @!P0 IMAD.WIDE.U32 R6, R17, 0x4, R6 ;  /* 0x0000000411068825 */ /* 0x008fe200078e0006 */
[----:B------:R-:W2:Y:S04]  /*0810*/  @P1 LDG.E R5, desc[UR4][R4.64+0x4] ;  /* 0x0000040404051981 */ /* 0x000ea8000c1e1900 */
[----:B------:R-:W2:Y:S01]  /*0820*/  @P1 LDG.E R14, desc[UR4][R14.64] ;  /* 0x000000040e0e1981 */ /* 0x000ea2000c1e1900 */
[----:B0-----:R-:W-:-:S03]  /*0830*/  @!P0 IMAD.WIDE R8, R21, 0x4, R8 ;  /* 0x0000000415088825 */ /* 0x001fc600078e0208 */
[----:B------:R-:W3:Y:S04]  /*0840*/  @!P0 LDG.E R7, desc[UR4][R6.64] ;  /* 0x0000000406078981 */ /* 0x000ee8000c1e1900 */
[----:B------:R-:W3:Y:S01]  /*0850*/  @!P0 LDG.E R8, desc[UR4][R8.64] ;  /* 0x0000000408088981 */ /* 0x000ee2000c1e1900 */
[----:B----4-:R-:W-:-:S04]  /*0860*/  @P1 IMAD R2, R13, R2, R24 ;  /* 0x000000020d021224 */ /* 0x010fc800078e0218 */
[----:B--2---:R-:W-:-:S04]  /*0870*/  @P1 IMAD R24, R5, R14, R2 ;  /* 0x0000000e05181224 */ /* 0x004fc800078e0202 */
[----:B---3--:R-:W-:-:S07]  /*0880*/  @!P0 IMAD R24, R7, R8, R24 ;  /* 0x0000000807188224 */ /* 0x008fce00078e0218 */
.L_x_3:
[----:B------:R-:W0:Y:S01]  /*0890*/  LDC.64 R4, c[0x0][0x390] ;  /* 0x0000e400ff047b82 */ /* 0x000e220000000a00 */
[----:B------:R-:W-:-:S04]  /*08a0*/  IMAD R3, R0, R3, R18 ;  /* 0x0000000300037224 */ /* 0x000fc800078e0212 */
[----:B0-----:R-:W-:-:S05]  /*08b0*/  IMAD.WIDE R2, R3, 0x4, R4 ;  /* 0x0000000403027825 */ /* 0x001fca00078e0204 */
[----:B------:R-:W-:Y:S01]  /*08c0*/  STG.E desc[UR4][R2.64], R24 ;  /* 0x0000001802007986 */ /* 0x000fe2000c101904 */
[----:B------:R-:W-:Y:S05]  /*08d0*/  EXIT ;  /* 0x000000000000794d */ /* 0x000fea0003800000 */
.L_x_7:
        /* <DEDUP_REMOVED lines=10> */
.L_x_9:


//--------------------- .nv.shared._Z24matrix_mult_kernel_tiledPiS_S_iii --------------------------
	.section	.nv.shared._Z24matrix_mult_kernel_tiledPiS_S_iii,"aw",@nobits
	.sectionflags	@""
	.align	4
.nv.shared._Z24matrix_mult_kernel_tiledPiS_S_iii:
	.zero		3072


//--------------------- .nv.shared.reserved.0     --------------------------
	.section	.nv.shared.reserved.0,"aw",@nobits
	.weak		__nv_reservedSMEM_offset_0_alias
	.size		__nv_reservedSMEM_offset_0_alias, 0, 64
	.other		__nv_reservedSMEM_offset_0_alias,@"STO_CUDA_RESERVED_SHARED STV_DEFAULT"
__nv_reservedSMEM_offset_0_alias:
	.zero		0
	.zero		64


//--------------------- .nv.constant0._Z24matrix_mult_kernel_tiledPiS_S_iii --------------------------
	.section	.nv.constant0._Z24matrix_mult_kernel_tiledPiS_S_iii,"a",@progbits
	.sectionflags	@""
	.align	4
.nv.constant0._Z24matrix_mult_kernel_tiledPiS_S_iii:
	.zero		932


//--------------------- .nv.constant0._Z18matrix_mult_kernelPiS_S_iii --------------------------
	.section	.nv.constant0._Z18matrix_mult_kernelPiS_S_iii,"a",@progbits
	.sectionflags	@""
	.align	4
.nv.constant0._Z18matrix_mult_kernelPiS_S_iii:
	.zero		932


//--------------------- SYMBOLS --------------------------

	.type		.nv.reservedSmem.offset0,@object
	.size		.nv.reservedSmem.offset0,0x4
	.type		.nv.reservedSmem.cap,@object
	.size		.nv.reservedSmem.cap,0x4
